//
// Generated by NVIDIA NVVM Compiler
//
// Compiler Build ID: CL-36424714
// Cuda compilation tools, release 13.0, V13.0.88
// Based on NVVM 20.0.0
//

.version 9.0
.target sm_100
.address_size 64

	// .globl	_Z19vector_addition_gpuPiS_S_i

.visible .entry _Z19vector_addition_gpuPiS_S_i(
	.param .u64 .ptr .align 1 _Z19vector_addition_gpuPiS_S_i_param_0,
	.param .u64 .ptr .align 1 _Z19vector_addition_gpuPiS_S_i_param_1,
	.param .u64 .ptr .align 1 _Z19vector_addition_gpuPiS_S_i_param_2,
	.param .u32 _Z19vector_addition_gpuPiS_S_i_param_3
)
{
	.reg .pred 	%p<7>;
	.reg .b32 	%r<46>;
	.reg .b64 	%rd<25>;

	ld.param.u64 	%rd4, [_Z19vector_addition_gpuPiS_S_i_param_0];
	ld.param.u64 	%rd5, [_Z19vector_addition_gpuPiS_S_i_param_1];
	ld.param.u64 	%rd6, [_Z19vector_addition_gpuPiS_S_i_param_2];
	ld.param.u32 	%r12, [_Z19vector_addition_gpuPiS_S_i_param_3];
	cvta.to.global.u64 	%rd1, %rd6;
	cvta.to.global.u64 	%rd2, %rd5;
	cvta.to.global.u64 	%rd3, %rd4;
	mov.u32 	%r13, %tid.x;
	mov.u32 	%r14, %ctaid.x;
	mov.u32 	%r15, %ntid.x;
	mad.lo.s32 	%r44, %r14, %r15, %r13;
	mov.u32 	%r16, %nctaid.x;
	mul.lo.s32 	%r2, %r15, %r16;
	setp.ge.s32 	%p1, %r44, %r12;
	@%p1 bra 	$L__BB0_7;
	add.s32 	%r17, %r44, %r2;
	max.s32 	%r18, %r12, %r17;
	setp.lt.s32 	%p2, %r17, %r12;
	selp.u32 	%r19, 1, 0, %p2;
	add.s32 	%r20, %r17, %r19;
	sub.s32 	%r21, %r18, %r20;
	div.u32 	%r22, %r21, %r2;
	add.s32 	%r3, %r22, %r19;
	and.b32  	%r23, %r3, 3;
	setp.eq.s32 	%p3, %r23, 3;
	@%p3 bra 	$L__BB0_4;
	add.s32 	%r24, %r3, 1;
	and.b32  	%r25, %r24, 3;
	neg.s32 	%r42, %r25;
$L__BB0_3:
	.pragma "nounroll";
	mul.wide.s32 	%rd7, %r44, 4;
	add.s64 	%rd8, %rd1, %rd7;
	add.s64 	%rd9, %rd2, %rd7;
	add.s64 	%rd10, %rd3, %rd7;
	ld.global.u32 	%r26, [%rd10];
	ld.global.u32 	%r27, [%rd9];
	add.s32 	%r28, %r27, %r26;
	st.global.u32 	[%rd8], %r28;
	add.s32 	%r44, %r44, %r2;
	add.s32 	%r42, %r42, 1;
	setp.ne.s32 	%p4, %r42, 0;
	@%p4 bra 	$L__BB0_3;
$L__BB0_4:
	setp.lt.u32 	%p5, %r3, 3;
	@%p5 bra 	$L__BB0_7;
	mul.wide.s32 	%rd15, %r2, 4;
	shl.b32 	%r41, %r2, 2;
$L__BB0_6:
	mul.wide.s32 	%rd11, %r44, 4;
	add.s64 	%rd12, %rd3, %rd11;
	ld.global.u32 	%r29, [%rd12];
	add.s64 	%rd13, %rd2, %rd11;
	ld.global.u32 	%r30, [%rd13];
	add.s32 	%r31, %r30, %r29;
	add.s64 	%rd14, %rd1, %rd11;
	st.global.u32 	[%rd14], %r31;
	add.s64 	%rd16, %rd12, %rd15;
	ld.global.u32 	%r32, [%rd16];
	add.s64 	%rd17, %rd13, %rd15;
	ld.global.u32 	%r33, [%rd17];
	add.s32 	%r34, %r33, %r32;
	add.s64 	%rd18, %rd14, %rd15;
	st.global.u32 	[%rd18], %r34;
	add.s64 	%rd19, %rd16, %rd15;
	ld.global.u32 	%r35, [%rd19];
	add.s64 	%rd20, %rd17, %rd15;
	ld.global.u32 	%r36, [%rd20];
	add.s32 	%r37, %r36, %r35;
	add.s64 	%rd21, %rd18, %rd15;
	st.global.u32 	[%rd21], %r37;
	add.s64 	%rd22, %rd19, %rd15;
	ld.global.u32 	%r38, [%rd22];
	add.s64 	%rd23, %rd20, %rd15;
	ld.global.u32 	%r39, [%rd23];
	add.s32 	%r40, %r39, %r38;
	add.s64 	%rd24, %rd21, %rd15;
	st.global.u32 	[%rd24], %r40;
	add.s32 	%r44, %r41, %r44;
	setp.lt.s32 	%p6, %r44, %r12;
	@%p6 bra 	$L__BB0_6;
$L__BB0_7:
	ret;

}


// ===== COMPILED SASS (sm_100) =====

	.target	sm_100

	.elftype	@"ET_EXEC"


//--------------------- .note.nv.tkinfo           --------------------------
	.section	.note.nv.tkinfo,"",@"SHT_NOTE"
	.sectionflags	@"SHF_NOTE_NV_TKINFO"
	.tkinfo
        /*0018*/ 	.word	0x00000002
        /*0030*/ 	.string	""
        /*0030*/ 	.string	"ptxas"
        /*0030*/ 	.string	"Cuda compilation tools, release 13.0, V13.0.88"
        /*0030*/ 	.string	"Build cuda_13.0.r13.0/compiler.36424714_0"
        /*0030*/ 	.string	"-arch sm_100 -m 64 "



//--------------------- .note.nv.cuinfo           --------------------------
	.section	.note.nv.cuinfo,"",@"SHT_NOTE"
	.sectionflags	@"SHF_NOTE_NV_CUINFO"
        /*0018*/ 	.short	0x0002
        /*001a*/ 	.short	0x0064
        /*001c*/ 	.short	0x0082
	.zero		2


//--------------------- .nv.info                  --------------------------
	.section	.nv.info,"",@"SHT_CUDA_INFO"
	.align	4


	//----- nvinfo : EIATTR_REGCOUNT
	.align		4
        /*0000*/ 	.byte	0x04, 0x2f
        /*0002*/ 	.short	(.L_1 - .L_0)
	.align		4
.L_0:
        /*0004*/ 	.word	index@(_Z19vector_addition_gpuPiS_S_i)
        /*0008*/ 	.word	0x0000001a


	//----- nvinfo : EIATTR_FRAME_SIZE
	.align		4
.L_1:
        /*000c*/ 	.byte	0x04, 0x11
        /*000e*/ 	.short	(.L_3 - .L_2)
	.align		4
.L_2:
        /*0010*/ 	.word	index@(_Z19vector_addition_gpuPiS_S_i)
        /*0014*/ 	.word	0x00000000


	//----- nvinfo : EIATTR_MIN_STACK_SIZE
	.align		4
.L_3:
        /*0018*/ 	.byte	0x04, 0x12
        /*001a*/ 	.short	(.L_5 - .L_4)
	.align		4
.L_4:
        /*001c*/ 	.word	index@(_Z19vector_addition_gpuPiS_S_i)
        /*0020*/ 	.word	0x00000000
.L_5:


//--------------------- .nv.compat                --------------------------
	.section	.nv.compat,"",@"SHT_CUDA_COMPAT_INFO"
	.align	4
        /*0000*/ 	.byte	0x02, 0x09, 0x00, 0x00, 0x02, 0x02, 0x01, 0x00, 0x02, 0x05, 0x05, 0x00, 0x03, 0x07, 0x01, 0x01
        /*0010*/ 	.byte	0x02, 0x03, 0x00, 0x00, 0x02, 0x06, 0x01, 0x00, 0x04, 0x0b, 0x08, 0x00, 0x09, 0x00, 0x00, 0x00
        /*0020*/ 	.byte	0x00, 0x00, 0x00, 0x00


//--------------------- .nv.info._Z19vector_addition_gpuPiS_S_i --------------------------
	.section	.nv.info._Z19vector_addition_gpuPiS_S_i,"",@"SHT_CUDA_INFO"
	.sectionflags	@""
	.align	4


	//----- nvinfo : EIATTR_CUDA_API_VERSION
	.align		4
        /*0000*/ 	.byte	0x04, 0x37
        /*0002*/ 	.short	(.L_7 - .L_6)
.L_6:
        /*0004*/ 	.word	0x00000082


	//----- nvinfo : EIATTR_KPARAM_INFO
	.align		4
.L_7:
        /*0008*/ 	.byte	0x04, 0x17
        /*000a*/ 	.short	(.L_9 - .L_8)
.L_8:
        /*000c*/ 	.word	0x00000000
        /*0010*/ 	.short	0x0003
        /*0012*/ 	.short	0x0018
        /*0014*/ 	.byte	0x00, 0xf0, 0x11, 0x00


	//----- nvinfo : EIATTR_KPARAM_INFO
	.align		4
.L_9:
        /*0018*/ 	.byte	0x04, 0x17
        /*001a*/ 	.short	(.L_11 - .L_10)
.L_10:
        /*001c*/ 	.word	0x00000000
        /*0020*/ 	.short	0x0002
        /*0022*/ 	.short	0x0010
        /*0024*/ 	.byte	0x00, 0xf5, 0x21, 0x00


	//----- nvinfo : EIATTR_KPARAM_INFO
	.align		4
.L_11:
        /*0028*/ 	.byte	0x04, 0x17
        /*002a*/ 	.short	(.L_13 - .L_12)
.L_12:
        /*002c*/ 	.word	0x00000000
        /*0030*/ 	.short	0x0001
        /*0032*/ 	.short	0x0008
        /*0034*/ 	.byte	0x00, 0xf5, 0x21, 0x00


	//----- nvinfo : EIATTR_KPARAM_INFO
	.align		4
.L_13:
        /*0038*/ 	.byte	0x04, 0x17
        /*003a*/ 	.short	(.L_15 - .L_14)
.L_14:
        /*003c*/ 	.word	0x00000000
        /*0040*/ 	.short	0x0000
        /*0042*/ 	.short	0x0000
        /*0044*/ 	.byte	0x00, 0xf5, 0x21, 0x00


	//----- nvinfo : EIATTR_SPARSE_MMA_MASK
	.align		4
.L_15:
        /*0048*/ 	.byte	0x03, 0x50
        /*004a*/ 	.short	0x0000


	//----- nvinfo : EIATTR_MAXREG_COUNT
	.align		4
        /*004c*/ 	.byte	0x03, 0x1b
        /*004e*/ 	.short	0x00ff


	//----- nvinfo : EIATTR_MERCURY_ISA_VERSION
	.align		4
        /*0050*/ 	.byte	0x03, 0x5f
        /*0052*/ 	.short	0x0101


	//----- nvinfo : EIATTR_VRC_CTA_INIT_COUNT
	.align		4
        /*0054*/ 	.byte	0x02, 0x4a
	.zero		1
	.zero		1


	//----- nvinfo : EIATTR_EXIT_INSTR_OFFSETS
	.align		4
        /*0058*/ 	.byte	0x04, 0x1c
        /*005a*/ 	.short	(.L_17 - .L_16)


	//   ....[0]....
.L_16:
        /*005c*/ 	.word	0x00000090


	//   ....[1]....
        /*0060*/ 	.word	0x000003a0


	//   ....[2]....
        /*0064*/ 	.word	0x000005d0


	//----- nvinfo : EIATTR_CRS_STACK_SIZE
	.align		4
.L_17:
        /*0068*/ 	.byte	0x04, 0x1e
        /*006a*/ 	.short	(.L_19 - .L_18)
.L_18:
        /*006c*/ 	.word	0x00000000


	//----- nvinfo : EIATTR_CBANK_PARAM_SIZE
	.align		4
.L_19:
        /*0070*/ 	.byte	0x03, 0x19
        /*0072*/ 	.short	0x001c


	//----- nvinfo : EIATTR_PARAM_CBANK
	.align		4
        /*0074*/ 	.byte	0x04, 0x0a
        /*0076*/ 	.short	(.L_21 - .L_20)
	.align		4
.L_20:
        /*0078*/ 	.word	index@(.nv.constant0._Z19vector_addition_gpuPiS_S_i)
        /*007c*/ 	.short	0x0380
        /*007e*/ 	.short	0x001c


	//----- nvinfo : EIATTR_SW_WAR
	.align		4
.L_21:
        /*0080*/ 	.byte	0x04, 0x36
        /*0082*/ 	.short	(.L_23 - .L_22)
.L_22:
        /*0084*/ 	.word	0x00000008
.L_23:


//--------------------- .nv.callgraph             --------------------------
	.section	.nv.callgraph,"",@"SHT_CUDA_CALLGRAPH"
	.align	4
	.sectionentsize	8
	.align		4
        /*0000*/ 	.word	0x00000000
	.align		4
        /*0004*/ 	.word	0xffffffff
	.align		4
        /*0008*/ 	.word	0x00000000
	.align		4
        /*000c*/ 	.word	0xfffffffe
	.align		4
        /*0010*/ 	.word	0x00000000
	.align		4
        /*0014*/ 	.word	0xfffffffd
	.align		4
        /*0018*/ 	.word	0x00000000
	.align		4
        /*001c*/ 	.word	0xfffffffc


//--------------------- .text._Z19vector_addition_gpuPiS_S_i --------------------------
	.section	.text._Z19vector_addition_gpuPiS_S_i,"ax",@progbits
	.align	128
        .global         _Z19vector_addition_gpuPiS_S_i
        .type           _Z19vector_addition_gpuPiS_S_i,@function
        .size           _Z19vector_addition_gpuPiS_S_i,(.L_x_5 - _Z19vector_addition_gpuPiS_S_i)
        .other          _Z19vector_addition_gpuPiS_S_i,@"STO_CUDA_ENTRY STV_DEFAULT"
_Z19vector_addition_gpuPiS_S_i:
.text._Z19vector_addition_gpuPiS_S_i:
[----:B------:R-:W-:Y:S01]  /*0000*/  LDC R1, c[0x0][0x37c] ;  /* 0x0000df00ff017b82 */ /* 0x000fe20000000800 */
[----:B------:R-:W0:Y:S07]  /*0010*/  S2R R3, SR_TID.X ;  /* 0x0000000000037919 */ /* 0x000e2e0000002100 */
[----:B------:R-:W0:Y:S01]  /*0020*/  S2UR UR4, SR_CTAID.X ;  /* 0x00000000000479c3 */ /* 0x000e220000002500 */
[----:B------:R-:W1:Y:S07]  /*0030*/  LDCU UR6, c[0x0][0x398] ;  /* 0x00007300ff0677ac */ /* 0x000e6e0008000800 */
[----:B------:R-:W0:Y:S01]  /*0040*/  LDC R0, c[0x0][0x360] ;  /* 0x0000d800ff007b82 */ /* 0x000e220000000800 */
[----:B------:R-:W2:Y:S01]  /*0050*/  LDCU UR5, c[0x0][0x370] ;  /* 0x00006e00ff0577ac */ /* 0x000ea20008000800 */
[----:B0-----:R-:W-:-:S02]  /*0060*/  IMAD R3, R0, UR4, R3 ;  /* 0x0000000400037c24 */ /* 0x001fc4000f8e0203 */
[----:B--2---:R-:W-:-:S03]  /*0070*/  IMAD R0, R0, UR5, RZ ;  /* 0x0000000500007c24 */ /* 0x004fc6000f8e02ff */
[----:B-1----:R-:W-:-:S13]  /*0080*/  ISETP.GE.AND P0, PT, R3, UR6, PT ;  /* 0x0000000603007c0c */ /* 0x002fda000bf06270 */
[----:B------:R-:W-:Y:S05]  /*0090*/  @P0 EXIT ;  /* 0x000000000000094d */ /* 0x000fea0003800000 */
[----:B------:R-:W0:Y:S01]  /*00a0*/  I2F.U32.RP R8, R0 ;  /* 0x0000000000087306 */ /* 0x000e220000209000 */
[C---:B------:R-:W-:Y:S01]  /*00b0*/  IMAD.IADD R2, R0.reuse, 0x1, R3 ;  /* 0x0000000100027824 */ /* 0x040fe200078e0203 */
[----:B------:R-:W-:Y:S01]  /*00c0*/  IADD3 R9, PT, PT, RZ, -R0, RZ ;  /* 0x80000000ff097210 */ /* 0x000fe20007ffe0ff */
[----:B------:R-:W1:Y:S01]  /*00d0*/  LDCU.64 UR4, c[0x0][0x358] ;  /* 0x00006b00ff0477ac */ /* 0x000e620008000a00 */
[----:B------:R-:W-:Y:S01]  /*00e0*/  ISETP.NE.U32.AND P2, PT, R0, RZ, PT ;  /* 0x000000ff0000720c */ /* 0x000fe20003f45070 */
[----:B------:R-:W-:Y:S01]  /*00f0*/  BSSY.RECONVERGENT B0, `(.L_x_0) ;  /* 0x000002a000007945 */ /* 0x000fe20003800200 */
[C---:B------:R-:W-:Y:S02]  /*0100*/  ISETP.GE.AND P0, PT, R2.reuse, UR6, PT ;  /* 0x0000000602007c0c */ /* 0x040fe4000bf06270 */
[----:B------:R-:W-:Y:S02]  /*0110*/  VIMNMX R7, PT, PT, R2, UR6, !PT ;  /* 0x0000000602077c48 */ /* 0x000fe4000ffe0100 */
[----:B------:R-:W-:-:S04]  /*0120*/  SEL R6, RZ, 0x1, P0 ;  /* 0x00000001ff067807 */ /* 0x000fc80000000000 */
[----:B------:R-:W-:Y:S01]  /*0130*/  IADD3 R7, PT, PT, R7, -R2, -R6 ;  /* 0x8000000207077210 */ /* 0x000fe20007ffe806 */
[----:B0-----:R-:W0:Y:S02]  /*0140*/  MUFU.RCP R8, R8 ;  /* 0x0000000800087308 */ /* 0x001e240000001000 */
[----:B0-----:R-:W-:-:S06]  /*0150*/  IADD3 R4, PT, PT, R8, 0xffffffe, RZ ;  /* 0x0ffffffe08047810 */ /* 0x001fcc0007ffe0ff */
[----:B------:R0:W2:Y:S02]  /*0160*/  F2I.FTZ.U32.TRUNC.NTZ R5, R4 ;  /* 0x0000000400057305 */ /* 0x0000a4000021f000 */
[----:B0-----:R-:W-:Y:S02]  /*0170*/  HFMA2 R4, -RZ, RZ, 0, 0 ;  /* 0x00000000ff047431 */ /* 0x001fe400000001ff */
[----:B--2---:R-:W-:-:S04]  /*0180*/  IMAD R9, R9, R5, RZ ;  /* 0x0000000509097224 */ /* 0x004fc800078e02ff */
[----:B------:R-:W-:-:S06]  /*0190*/  IMAD.HI.U32 R8, R5, R9, R4 ;  /* 0x0000000905087227 */ /* 0x000fcc00078e0004 */
[----:B------:R-:W-:-:S04]  /*01a0*/  IMAD.HI.U32 R5, R8, R7, RZ ;  /* 0x0000000708057227 */ /* 0x000fc800078e00ff */
[----:B------:R-:W-:-:S04]  /*01b0*/  IMAD.MOV R2, RZ, RZ, -R5 ;  /* 0x000000ffff027224 */ /* 0x000fc800078e0a05 */
[----:B------:R-:W-:-:S05]  /*01c0*/  IMAD R7, R0, R2, R7 ;  /* 0x0000000200077224 */ /* 0x000fca00078e0207 */
[----:B------:R-:W-:-:S13]  /*01d0*/  ISETP.GE.U32.AND P0, PT, R7, R0, PT ;  /* 0x000000000700720c */ /* 0x000fda0003f06070 */
[----:B------:R-:W-:Y:S02]  /*01e0*/  @P0 IADD3 R7, PT, PT, -R0, R7, RZ ;  /* 0x0000000700070210 */ /* 0x000fe40007ffe1ff */
[----:B------:R-:W-:Y:S02]  /*01f0*/  @P0 IADD3 R5, PT, PT, R5, 0x1, RZ ;  /* 0x0000000105050810 */ /* 0x000fe40007ffe0ff */
[----:B------:R-:W-:-:S13]  /*0200*/  ISETP.GE.U32.AND P1, PT, R7, R0, PT ;  /* 0x000000000700720c */ /* 0x000fda0003f26070 */
[----:B------:R-:W-:Y:S01]  /*0210*/  @P1 VIADD R5, R5, 0x1 ;  /* 0x0000000105051836 */ /* 0x000fe20000000000 */
[----:B------:R-:W-:-:S04]  /*0220*/  @!P2 LOP3.LUT R5, RZ, R0, RZ, 0x33, !PT ;  /* 0x00000000ff05a212 */ /* 0x000fc800078e33ff */
[----:B------:R-:W-:-:S04]  /*0230*/  IADD3 R2, PT, PT, R6, R5, RZ ;  /* 0x0000000506027210 */ /* 0x000fc80007ffe0ff */
[C---:B------:R-:W-:Y:S02]  /*0240*/  LOP3.LUT R4, R2.reuse, 0x3, RZ, 0xc0, !PT ;  /* 0x0000000302047812 */ /* 0x040fe400078ec0ff */
[----:B------:R-:W-:Y:S02]  /*0250*/  ISETP.GE.U32.AND P1, PT, R2, 0x3, PT ;  /* 0x000000030200780c */ /* 0x000fe40003f26070 */
[----:B------:R-:W-:-:S13]  /*0260*/  ISETP.NE.AND P0, PT, R4, 0x3, PT ;  /* 0x000000030400780c */ /* 0x000fda0003f05270 */
[----:B-1----:R-:W-:Y:S05]  /*0270*/  @!P0 BRA `(.L_x_1) ;  /* 0x0000000000448947 */ /* 0x002fea0003800000 */
[----:B------:R-:W0:Y:S01]  /*0280*/  LDC.64 R4, c[0x0][0x390] ;  /* 0x0000e400ff047b82 */ /* 0x000e220000000a00 */
[----:B------:R-:W-:-:S04]  /*0290*/  IADD3 R2, PT, PT, R2, 0x1, RZ ;  /* 0x0000000102027810 */ /* 0x000fc80007ffe0ff */
[----:B------:R-:W-:-:S03]  /*02a0*/  LOP3.LUT R2, R2, 0x3, RZ, 0xc0, !PT ;  /* 0x0000000302027812 */ /* 0x000fc600078ec0ff */
[----:B------:R-:W1:Y:S02]  /*02b0*/  LDC.64 R6, c[0x0][0x380] ;  /* 0x0000e000ff067b82 */ /* 0x000e640000000a00 */
[----:B------:R-:W-:-:S06]  /*02c0*/  IMAD.MOV R2, RZ, RZ, -R2 ;  /* 0x000000ffff027224 */ /* 0x000fcc00078e0a02 */
[----:B------:R-:W2:Y:S02]  /*02d0*/  LDC.64 R8, c[0x0][0x388] ;  /* 0x0000e200ff087b82 */ /* 0x000ea40000000a00 */
.L_x_2:
[----:B--2---:R-:W-:-:S04]  /*02e0*/  IMAD.WIDE R12, R3, 0x4, R8 ;  /* 0x00000004030c7825 */ /* 0x004fc800078e0208 */
[C---:B-1----:R-:W-:Y:S02]  /*02f0*/  IMAD.WIDE R14, R3.reuse, 0x4, R6 ;  /* 0x00000004030e7825 */ /* 0x042fe400078e0206 */
[----:B------:R-:W2:Y:S04]  /*0300*/  LDG.E R13, desc[UR4][R12.64] ;  /* 0x000000040c0d7981 */ /* 0x000ea8000c1e1900 */
[----:B------:R-:W2:Y:S01]  /*0310*/  LDG.E R14, desc[UR4][R14.64] ;  /* 0x000000040e0e7981 */ /* 0x000ea2000c1e1900 */
[----:B0--3--:R-:W-:Y:S01]  /*0320*/  IMAD.WIDE R10, R3, 0x4, R4 ;  /* 0x00000004030a7825 */ /* 0x009fe200078e0204 */
[----:B------:R-:W-:-:S03]  /*0330*/  IADD3 R2, PT, PT, R2, 0x1, RZ ;  /* 0x0000000102027810 */ /* 0x000fc60007ffe0ff */
[----:B------:R-:W-:Y:S01]  /*0340*/  IMAD.IADD R3, R0, 0x1, R3 ;  /* 0x0000000100037824 */ /* 0x000fe200078e0203 */
[----:B------:R-:W-:Y:S02]  /*0350*/  ISETP.NE.AND P0, PT, R2, RZ, PT ;  /* 0x000000ff0200720c */ /* 0x000fe40003f05270 */
[----:B--2---:R-:W-:-:S05]  /*0360*/  IADD3 R17, PT, PT, R14, R13, RZ ;  /* 0x0000000d0e117210 */ /* 0x004fca0007ffe0ff */
[----:B------:R3:W-:Y:S06]  /*0370*/  STG.E desc[UR4][R10.64], R17 ;  /* 0x000000110a007986 */ /* 0x0007ec000c101904 */
[----:B------:R-:W-:Y:S05]  /*0380*/  @P0 BRA `(.L_x_2) ;  /* 0xfffffffc00d40947 */ /* 0x000fea000383ffff */
.L_x_1:
[----:B------:R-:W-:Y:S05]  /*0390*/  BSYNC.RECONVERGENT B0 ;  /* 0x0000000000007941 */ /* 0x000fea0003800200 */
.L_x_0:
[----:B------:R-:W-:Y:S05]  /*03a0*/  @!P1 EXIT ;  /* 0x000000000000994d */ /* 0x000fea0003800000 */
.L_x_3:
[----:B------:R-:W3:Y:S08]  /*03b0*/  LDC.64 R4, c[0x0][0x380] ;  /* 0x0000e000ff047b82 */ /* 0x000ef00000000a00 */
[----:B------:R-:W0:Y:S01]  /*03c0*/  LDC.64 R6, c[0x0][0x388] ;  /* 0x0000e200ff067b82 */ /* 0x000e220000000a00 */
[----:B---3--:R-:W-:-:S07]  /*03d0*/  IMAD.WIDE R10, R3, 0x4, R4 ;  /* 0x00000004030a7825 */ /* 0x008fce00078e0204 */
[----:B------:R-:W1:Y:S01]  /*03e0*/  LDC.64 R4, c[0x0][0x390] ;  /* 0x0000e400ff047b82 */ /* 0x000e620000000a00 */
[----:B--2---:R-:W2:Y:S01]  /*03f0*/  LDG.E R2, desc[UR4][R10.64] ;  /* 0x000000040a027981 */ /* 0x004ea2000c1e1900 */
[----:B0-----:R-:W-:-:S05]  /*0400*/  IMAD.WIDE R12, R3, 0x4, R6 ;  /* 0x00000004030c7825 */ /* 0x001fca00078e0206 */
[----:B------:R-:W2:Y:S01]  /*0410*/  LDG.E R7, desc[UR4][R12.64] ;  /* 0x000000040c077981 */ /* 0x000ea2000c1e1900 */
[----:B-1----:R-:W-:-:S04]  /*0420*/  IMAD.WIDE R16, R3, 0x4, R4 ;  /* 0x0000000403107825 */ /* 0x002fc800078e0204 */
[----:B------:R-:W-:Y:S01]  /*0430*/  IMAD.WIDE R4, R0, 0x4, R10 ;  /* 0x0000000400047825 */ /* 0x000fe200078e020a */
[----:B--2---:R-:W-:-:S03]  /*0440*/  IADD3 R19, PT, PT, R2, R7, RZ ;  /* 0x0000000702137210 */ /* 0x004fc60007ffe0ff */
[C---:B------:R-:W-:Y:S02]  /*0450*/  IMAD.WIDE R6, R0.reuse, 0x4, R12 ;  /* 0x0000000400067825 */ /* 0x040fe400078e020c */
[----:B------:R0:W-:Y:S04]  /*0460*/  STG.E desc[UR4][R16.64], R19 ;  /* 0x0000001310007986 */ /* 0x0001e8000c101904 */
[----:B------:R-:W2:Y:S04]  /*0470*/  LDG.E R2, desc[UR4][R4.64] ;  /* 0x0000000404027981 */ /* 0x000ea8000c1e1900 */
[----:B------:R-:W2:Y:S01]  /*0480*/  LDG.E R15, desc[UR4][R6.64] ;  /* 0x00000004060f7981 */ /* 0x000ea2000c1e1900 */
[----:B------:R-:W-:-:S04]  /*0490*/  IMAD.WIDE R8, R0, 0x4, R16 ;  /* 0x0000000400087825 */ /* 0x000fc800078e0210 */
[----:B------:R-:W-:-:S04]  /*04a0*/  IMAD.WIDE R10, R0, 0x4, R4 ;  /* 0x00000004000a7825 */ /* 0x000fc800078e0204 */
[----:B------:R-:W-:Y:S01]  /*04b0*/  IMAD.WIDE R12, R0, 0x4, R6 ;  /* 0x00000004000c7825 */ /* 0x000fe200078e0206 */
[----:B--2---:R-:W-:-:S05]  /*04c0*/  IADD3 R21, PT, PT, R2, R15, RZ ;  /* 0x0000000f02157210 */ /* 0x004fca0007ffe0ff */
[----:B------:R1:W-:Y:S04]  /*04d0*/  STG.E desc[UR4][R8.64], R21 ;  /* 0x0000001508007986 */ /* 0x0003e8000c101904 */
[----:B------:R-:W2:Y:S04]  /*04e0*/  LDG.E R2, desc[UR4][R10.64] ;  /* 0x000000040a027981 */ /* 0x000ea8000c1e1900 */
[----:B------:R-:W2:Y:S01]  /*04f0*/  LDG.E R23, desc[UR4][R12.64] ;  /* 0x000000040c177981 */ /* 0x000ea2000c1e1900 */
[----:B------:R-:W-:-:S04]  /*0500*/  IMAD.WIDE R14, R0, 0x4, R8 ;  /* 0x00000004000e7825 */ /* 0x000fc800078e0208 */
[----:B------:R-:W-:-:S04]  /*0510*/  IMAD.WIDE R4, R0, 0x4, R10 ;  /* 0x0000000400047825 */ /* 0x000fc800078e020a */
[----:B------:R-:W-:-:S04]  /*0520*/  IMAD.WIDE R6, R0, 0x4, R12 ;  /* 0x0000000400067825 */ /* 0x000fc800078e020c */
[----:B--2---:R-:W-:-:S05]  /*0530*/  IMAD.IADD R23, R2, 0x1, R23 ;  /* 0x0000000102177824 */ /* 0x004fca00078e0217 */
[----:B------:R2:W-:Y:S04]  /*0540*/  STG.E desc[UR4][R14.64], R23 ;  /* 0x000000170e007986 */ /* 0x0005e8000c101904 */
[----:B------:R-:W1:Y:S04]  /*0550*/  LDG.E R4, desc[UR4][R4.64] ;  /* 0x0000000404047981 */ /* 0x000e68000c1e1900 */
[----:B------:R-:W1:Y:S01]  /*0560*/  LDG.E R7, desc[UR4][R6.64] ;  /* 0x0000000406077981 */ /* 0x000e62000c1e1900 */
[C---:B0-----:R-:W-:Y:S01]  /*0570*/  IMAD.WIDE R16, R0.reuse, 0x4, R14 ;  /* 0x0000000400107825 */ /* 0x041fe200078e020e */
[----:B------:R-:W-:-:S04]  /*0580*/  LEA R3, R0, R3, 0x2 ;  /* 0x0000000300037211 */ /* 0x000fc800078e10ff */
[----:B------:R-:W-:Y:S02]  /*0590*/  ISETP.GE.AND P0, PT, R3, UR6, PT ;  /* 0x0000000603007c0c */ /* 0x000fe4000bf06270 */
[----:B-1----:R-:W-:-:S05]  /*05a0*/  IADD3 R9, PT, PT, R4, R7, RZ ;  /* 0x0000000704097210 */ /* 0x002fca0007ffe0ff */
[----:B------:R2:W-:Y:S06]  /*05b0*/  STG.E desc[UR4][R16.64], R9 ;  /* 0x0000000910007986 */ /* 0x0005ec000c101904 */
[----:B------:R-:W-:Y:S05]  /*05c0*/  @!P0 BRA `(.L_x_3) ;  /* 0xfffffffc00788947 */ /* 0x000fea000383ffff */
[----:B------:R-:W-:Y:S05]  /*05d0*/  EXIT ;  /* 0x000000000000794d */ /* 0x000fea0003800000 */
.L_x_4:
[----:B------:R-:W-:-:S00]  /*05e0*/  BRA `(.L_x_4) ;  /* 0xfffffffc00fc7947 */ /* 0x000fc0000383ffff */
[----:B------:R-:W-:-:S00]  /*05f0*/  NOP ;  /* 0x0000000000007918 */ /* 0x000fc00000000000 */
        /* <DEDUP_REMOVED lines=8> */
.L_x_5:


//--------------------- .nv.shared.reserved.0     --------------------------
	.section	.nv.shared.reserved.0,"aw",@nobits
	.weak		__nv_reservedSMEM_offset_0_alias
	.size		__nv_reservedSMEM_offset_0_alias, 0, 64
	.other		__nv_reservedSMEM_offset_0_alias,@"STO_CUDA_RESERVED_SHARED STV_DEFAULT"
__nv_reservedSMEM_offset_0_alias:
	.zero		0
	.zero		64


//--------------------- .nv.constant0._Z19vector_addition_gpuPiS_S_i --------------------------
	.section	.nv.constant0._Z19vector_addition_gpuPiS_S_i,"a",@progbits
	.sectionflags	@""
	.align	4
.nv.constant0._Z19vector_addition_gpuPiS_S_i:
	.zero		924


//--------------------- SYMBOLS --------------------------

	.type		.nv.reservedSmem.offset0,@object
	.size		.nv.reservedSmem.offset0,0x4
